	.headerflags	@"EF_CUDA_TEXMODE_UNIFIED EF_CUDA_64BIT_ADDRESS EF_CUDA_ACCELERATORS EF_CUDA_SM90 EF_CUDA_VIRTUAL_SM(EF_CUDA_SM90)"
	.elftype	@"ET_EXEC"


//--------------------- .nv.info                  --------------------------
	.section	.nv.info,"",@"SHT_CUDA_INFO"
	.align	4


	//----- nvinfo : EIATTR_REGCOUNT
	.align		4
        /*0000*/ 	.byte	0x04, 0x2f
        /*0002*/ 	.short	(.L_3 - .L_2)
	.align		4
.L_2:
        /*0004*/ 	.word	index@(triton_poi_fused__native_batch_norm_legit_no_training_add_convolution_relu_18)
        /*0008*/ 	.word	0x00000018


	//----- nvinfo : EIATTR_MIN_STACK_SIZE
	.align		4
.L_3:
        /*000c*/ 	.byte	0x04, 0x12
        /*000e*/ 	.short	(.L_5 - .L_4)
	.align		4
.L_4:
        /*0010*/ 	.word	index@(triton_poi_fused__native_batch_norm_legit_no_training_add_convolution_relu_18)
        /*0014*/ 	.word	0x00000000


	//----- nvinfo : EIATTR_FRAME_SIZE
	.align		4
.L_5:
        /*0018*/ 	.byte	0x04, 0x11
        /*001a*/ 	.short	(.L_7 - .L_6)
	.align		4
.L_6:
        /*001c*/ 	.word	index@(triton_poi_fused__native_batch_norm_legit_no_training_add_convolution_relu_18)
        /*0020*/ 	.word	0x00000000


	//----- nvinfo : EIATTR_MIN_STACK_SIZE
	.align		4
.L_7:
        /*0024*/ 	.byte	0x04, 0x12
        /*0026*/ 	.short	(.L_9 - .L_8)
	.align		4
.L_8:
        /*0028*/ 	.word	index@(triton_poi_fused__native_batch_norm_legit_no_training_add_convolution_relu_18)
        /*002c*/ 	.word	0x00000000
.L_9:


//--------------------- .nv.info.triton_poi_fused__native_batch_norm_legit_no_training_add_convolution_relu_18 --------------------------
	.section	.nv.info.triton_poi_fused__native_batch_norm_legit_no_training_add_convolution_relu_18,"",@"SHT_CUDA_INFO"
	.sectionflags	@""
	.align	4


	//----- nvinfo : EIATTR_CUDA_API_VERSION
	.align		4
        /*0000*/ 	.byte	0x04, 0x37
        /*0002*/ 	.short	(.L_11 - .L_10)
.L_10:
        /*0004*/ 	.word	0x0000007c


	//----- nvinfo : EIATTR_KPARAM_INFO
	.align		4
.L_11:
        /*0008*/ 	.byte	0x04, 0x17
        /*000a*/ 	.short	(.L_13 - .L_12)
.L_12:
        /*000c*/ 	.word	0x00000000
        /*0010*/ 	.short	0x0008
        /*0012*/ 	.short	0x0040
        /*0014*/ 	.byte	0x00, 0xf0, 0x11, 0x00


	//----- nvinfo : EIATTR_KPARAM_INFO
	.align		4
.L_13:
        /*0018*/ 	.byte	0x04, 0x17
        /*001a*/ 	.short	(.L_15 - .L_14)
.L_14:
        /*001c*/ 	.word	0x00000000
        /*0020*/ 	.short	0x0007
        /*0022*/ 	.short	0x0038
        /*0024*/ 	.byte	0x00, 0xf4, 0x21, 0x00


	//----- nvinfo : EIATTR_KPARAM_INFO
	.align		4
.L_15:
        /*0028*/ 	.byte	0x04, 0x17
        /*002a*/ 	.short	(.L_17 - .L_16)
.L_16:
        /*002c*/ 	.word	0x00000000
        /*0030*/ 	.short	0x0006
        /*0032*/ 	.short	0x0030
        /*0034*/ 	.byte	0x00, 0xf4, 0x21, 0x00


	//----- nvinfo : EIATTR_KPARAM_INFO
	.align		4
.L_17:
        /*0038*/ 	.byte	0x04, 0x17
        /*003a*/ 	.short	(.L_19 - .L_18)
.L_18:
        /*003c*/ 	.word	0x00000000
        /*0040*/ 	.short	0x0005
        /*0042*/ 	.short	0x0028
        /*0044*/ 	.byte	0x00, 0xf4, 0x21, 0x00


	//----- nvinfo : EIATTR_KPARAM_INFO
	.align		4
.L_19:
        /*0048*/ 	.byte	0x04, 0x17
        /*004a*/ 	.short	(.L_21 - .L_20)
.L_20:
        /*004c*/ 	.word	0x00000000
        /*0050*/ 	.short	0x0004
        /*0052*/ 	.short	0x0020
        /*0054*/ 	.byte	0x00, 0xf4, 0x21, 0x00


	//----- nvinfo : EIATTR_KPARAM_INFO
	.align		4
.L_21:
        /*0058*/ 	.byte	0x04, 0x17
        /*005a*/ 	.short	(.L_23 - .L_22)
.L_22:
        /*005c*/ 	.word	0x00000000
        /*0060*/ 	.short	0x0003
        /*0062*/ 	.short	0x0018
        /*0064*/ 	.byte	0x00, 0xf4, 0x21, 0x00


	//----- nvinfo : EIATTR_KPARAM_INFO
	.align		4
.L_23:
        /*0068*/ 	.byte	0x04, 0x17
        /*006a*/ 	.short	(.L_25 - .L_24)
.L_24:
        /*006c*/ 	.word	0x00000000
        /*0070*/ 	.short	0x0002
        /*0072*/ 	.short	0x0010
        /*0074*/ 	.byte	0x00, 0xf4, 0x21, 0x00


	//----- nvinfo : EIATTR_KPARAM_INFO
	.align		4
.L_25:
        /*0078*/ 	.byte	0x04, 0x17
        /*007a*/ 	.short	(.L_27 - .L_26)
.L_26:
        /*007c*/ 	.word	0x00000000
        /*0080*/ 	.short	0x0001
        /*0082*/ 	.short	0x0008
        /*0084*/ 	.byte	0x00, 0xf4, 0x21, 0x00


	//----- nvinfo : EIATTR_KPARAM_INFO
	.align		4
.L_27:
        /*0088*/ 	.byte	0x04, 0x17
        /*008a*/ 	.short	(.L_29 - .L_28)
.L_28:
        /*008c*/ 	.word	0x00000000
        /*0090*/ 	.short	0x0000
        /*0092*/ 	.short	0x0000
        /*0094*/ 	.byte	0x00, 0xf4, 0x21, 0x00


	//----- nvinfo : EIATTR_SPARSE_MMA_MASK
	.align		4
.L_29:
        /*0098*/ 	.byte	0x03, 0x50
        /*009a*/ 	.short	0x0000


	//----- nvinfo : EIATTR_MAXREG_COUNT
	.align		4
        /*009c*/ 	.byte	0x03, 0x1b
        /*009e*/ 	.short	0x00ff


	//----- nvinfo : EIATTR_EXIT_INSTR_OFFSETS
	.align		4
        /*00a0*/ 	.byte	0x04, 0x1c
        /*00a2*/ 	.short	(.L_31 - .L_30)


	//   ....[0]....
.L_30:
        /*00a4*/ 	.word	0x00000400


	//----- nvinfo : EIATTR_REQNTID
	.align		4
.L_31:
        /*00a8*/ 	.byte	0x04, 0x10
        /*00aa*/ 	.short	(.L_33 - .L_32)
.L_32:
        /*00ac*/ 	.word	0x00000080
        /*00b0*/ 	.word	0x00000001
        /*00b4*/ 	.word	0x00000001


	//----- nvinfo : EIATTR_CBANK_PARAM_SIZE
	.align		4
.L_33:
        /*00b8*/ 	.byte	0x03, 0x19
        /*00ba*/ 	.short	0x0044


	//----- nvinfo : EIATTR_PARAM_CBANK
	.align		4
        /*00bc*/ 	.byte	0x04, 0x0a
        /*00be*/ 	.short	(.L_35 - .L_34)
	.align		4
.L_34:
        /*00c0*/ 	.word	index@(.nv.constant0.triton_poi_fused__native_batch_norm_legit_no_training_add_convolution_relu_18)
        /*00c4*/ 	.short	0x0210
        /*00c6*/ 	.short	0x0044


	//----- nvinfo : EIATTR_SW_WAR
	.align		4
.L_35:
        /*00c8*/ 	.byte	0x04, 0x36
        /*00ca*/ 	.short	(.L_37 - .L_36)
.L_36:
        /*00cc*/ 	.word	0x00000008
.L_37:


//--------------------- .nv.callgraph             --------------------------
	.section	.nv.callgraph,"",@"SHT_CUDA_CALLGRAPH"
	.align	4
	.sectionentsize	8
	.align		4
        /*0000*/ 	.word	0x00000000
	.align		4
        /*0004*/ 	.word	0xffffffff
	.align		4
        /*0008*/ 	.word	0x00000000
	.align		4
        /*000c*/ 	.word	0xfffffffe
	.align		4
        /*0010*/ 	.word	0x00000000
	.align		4
        /*0014*/ 	.word	0xfffffffd
	.align		4
        /*0018*/ 	.word	0x00000000
	.align		4
        /*001c*/ 	.word	0xfffffffc


//--------------------- .nv.constant4             --------------------------
	.section	.nv.constant4,"a",@progbits
	.align	8
	.align		8
.nv.constant4:
        /*0000*/ 	.dword	_$_str
	.align		8
        /*0008*/ 	.dword	_$_str_$_2


//--------------------- .text.triton_poi_fused__native_batch_norm_legit_no_training_add_convolution_relu_18 --------------------------
	.section	.text.triton_poi_fused__native_batch_norm_legit_no_training_add_convolution_relu_18,"ax",@progbits
	.align	128
        .global         triton_poi_fused__native_batch_norm_legit_no_training_add_convolution_relu_18
        .type           triton_poi_fused__native_batch_norm_legit_no_training_add_convolution_relu_18,@function
        .size           triton_poi_fused__native_batch_norm_legit_no_training_add_convolution_relu_18,(.L_x_1 - triton_poi_fused__native_batch_norm_legit_no_training_add_convolution_relu_18)
        .other          triton_poi_fused__native_batch_norm_legit_no_training_add_convolution_relu_18,@"STO_CUDA_ENTRY STV_DEFAULT"
triton_poi_fused__native_batch_norm_legit_no_training_add_convolution_relu_18:
.text.triton_poi_fused__native_batch_norm_legit_no_training_add_convolution_relu_18:
[----:B------:R-:W-:Y:S01]  /*0000*/  LDC R1, c[0x0][0x28] ;  /* 0x00000a00ff017b82 */ /* 0x000fe20000000800 */
[----:B------:R-:W1:Y:S07]  /*0010*/  S2R R0, SR_TID.X ;  /* 0x0000000000007919 */ /* 0x000e6e0000002100 */
[----:B------:R-:W2:Y:S01]  /*0020*/  LDC.64 R18, c[0x0][0x228] ;  /* 0x00008a00ff127b82 */ /* 0x000ea20000000a00 */
[----:B------:R-:W-:Y:S01]  /*0030*/  ULDC.64 UR4, c[0x0][0x208] ;  /* 0x0000820000047ab9 */ /* 0x000fe20000000a00 */
[----:B------:R-:W3:Y:S06]  /*0040*/  S2R R5, SR_CTAID.X ;  /* 0x0000000000057919 */ /* 0x000eec0000002500 */
[----:B------:R-:W4:Y:S08]  /*0050*/  LDC.64 R16, c[0x0][0x218] ;  /* 0x00008600ff107b82 */ /* 0x000f300000000a00 */
[----:B------:R-:W5:Y:S08]  /*0060*/  LDC.64 R20, c[0x0][0x220] ;  /* 0x00008800ff147b82 */ /* 0x000f700000000a00 */
[----:B------:R-:W4:Y:S01]  /*0070*/  LDC.64 R12, c[0x0][0x230] ;  /* 0x00008c00ff0c7b82 */ /* 0x000f220000000a00 */
[----:B-1----:R-:W-:-:S07]  /*0080*/  SHF.L.U32 R0, R0, 0x1, RZ ;  /* 0x0000000100007819 */ /* 0x002fce00000006ff */
[----:B------:R-:W1:Y:S01]  /*0090*/  LDC.64 R10, c[0x0][0x238] ;  /* 0x00008e00ff0a7b82 */ /* 0x000e620000000a00 */
[----:B---3--:R-:W-:Y:S02]  /*00a0*/  SHF.R.S32.HI R3, RZ, 0x17, R5 ;  /* 0x00000017ff037819 */ /* 0x008fe40000011405 */
[----:B------:R-:W-:Y:S02]  /*00b0*/  LOP3.LUT R0, R0, 0xfe, RZ, 0xc0, !PT ;  /* 0x000000fe00007812 */ /* 0x000fe400078ec0ff */
[----:B------:R-:W-:-:S03]  /*00c0*/  SGXT R3, R3, 0x1 ;  /* 0x000000010303781a */ /* 0x000fc60000000200 */
[----:B------:R-:W3:Y:S01]  /*00d0*/  LDC.64 R6, c[0x0][0x240] ;  /* 0x00009000ff067b82 */ /* 0x000ee20000000a00 */
[----:B------:R-:W-:-:S04]  /*00e0*/  LEA R0, R5, R0, 0x8 ;  /* 0x0000000005007211 */ /* 0x000fc800078e40ff */
[----:B------:R-:W-:-:S04]  /*00f0*/  LEA.HI R3, R3, R0, RZ, 0xc ;  /* 0x0000000003037211 */ /* 0x000fc800078f60ff */
[----:B------:R-:W-:-:S05]  /*0100*/  SHF.R.S32.HI R3, RZ, 0xc, R3 ;  /* 0x0000000cff037819 */ /* 0x000fca0000011403 */
[----:B------:R-:W-:-:S05]  /*0110*/  IMAD.HI R2, R3, 0x55555556, RZ ;  /* 0x5555555603027827 */ /* 0x000fca00078e02ff */
[----:B------:R-:W-:-:S05]  /*0120*/  LEA.HI R2, R2, R2, RZ, 0x1 ;  /* 0x0000000202027211 */ /* 0x000fca00078f08ff */
[----:B------:R-:W-:Y:S02]  /*0130*/  IMAD R15, R2, -0x3, R3 ;  /* 0xfffffffd020f7824 */ /* 0x000fe400078e0203 */
[----:B------:R-:W1:Y:S02]  /*0140*/  LDC.64 R2, c[0x0][0x210] ;  /* 0x00008400ff027b82 */ /* 0x000e640000000a00 */
[----:B--2---:R-:W-:-:S05]  /*0150*/  IMAD.WIDE R18, R15, 0x4, R18 ;  /* 0x000000040f127825 */ /* 0x004fca00078e0212 */
[----:B------:R5:W2:Y:S01]  /*0160*/  LDG.E.EL R8, desc[UR4][R18.64] ;  /* 0x0000000412087981 */ /* 0x000aa2000c2e1900 */
[----:B----4-:R-:W-:-:S05]  /*0170*/  IMAD.WIDE R16, R15, 0x4, R16 ;  /* 0x000000040f107825 */ /* 0x010fca00078e0210 */
[----:B------:R-:W4:Y:S01]  /*0180*/  LDG.E.EL R9, desc[UR4][R16.64] ;  /* 0x0000000410097981 */ /* 0x000f22000c2e1900 */
[----:B-----5:R-:W-:-:S05]  /*0190*/  IMAD.WIDE R18, R15, 0x4, R20 ;  /* 0x000000040f127825 */ /* 0x020fca00078e0214 */
[----:B------:R-:W5:Y:S01]  /*01a0*/  LDG.E.EL R14, desc[UR4][R18.64] ;  /* 0x00000004120e7981 */ /* 0x000f62000c2e1900 */
[----:B01----:R-:W-:-:S05]  /*01b0*/  IMAD.WIDE R2, R0, 0x4, R2 ;  /* 0x0000000400027825 */ /* 0x003fca00078e0202 */
[----:B------:R-:W4:Y:S01]  /*01c0*/  LDG.E.64 R4, desc[UR4][R2.64] ;  /* 0x0000000402047981 */ /* 0x000f22000c1e1b00 */
[----:B------:R-:W-:-:S04]  /*01d0*/  IMAD.WIDE R12, R15, 0x4, R12 ;  /* 0x000000040f0c7825 */ /* 0x000fc800078e020c */
[----:B------:R-:W-:Y:S02]  /*01e0*/  IMAD.WIDE R20, R15, 0x4, R10 ;  /* 0x000000040f147825 */ /* 0x000fe400078e020a */
[----:B------:R0:W5:Y:S04]  /*01f0*/  LDG.E.EL R10, desc[UR4][R12.64] ;  /* 0x000000040c0a7981 */ /* 0x000168000c2e1900 */
[----:B------:R-:W5:Y:S01]  /*0200*/  LDG.E.EL R11, desc[UR4][R20.64] ;  /* 0x00000004140b7981 */ /* 0x000f62000c2e1900 */
[----:B---3--:R-:W-:-:S06]  /*0210*/  IMAD.WIDE R6, R0, 0x4, R6 ;  /* 0x0000000400067825 */ /* 0x008fcc00078e0206 */
[----:B------:R-:W3:Y:S01]  /*0220*/  LDG.E.64 R6, desc[UR4][R6.64] ;  /* 0x0000000406067981 */ /* 0x000ee2000c1e1b00 */
[----:B0-----:R-:W-:Y:S01]  /*0230*/  HFMA2.MMA R12, -RZ, RZ, 1.625, 0 ;  /* 0x3e800000ff0c7435 */ /* 0x001fe200000001ff */
[----:B--2---:R-:W-:-:S04]  /*0240*/  FADD R8, R8, 9.9999997473787516356e-06 ;  /* 0x3727c5ac08087421 */ /* 0x004fc80000000000 */
[----:B------:R-:W0:Y:S02]  /*0250*/  MUFU.SQRT R15, R8 ;  /* 0x00000008000f7308 */ /* 0x000e240000002000 */
[C---:B0-----:R-:W-:Y:S02]  /*0260*/  FSETP.GT.AND P0, PT, R15.reuse, 8.50705917302346158658e+37, PT ;  /* 0x7e8000000f00780b */ /* 0x041fe40003f04000 */
[----:B------:R-:W-:-:S11]  /*0270*/  FSETP.GEU.AND P1, PT, R15, 1.175494350822287508e-38, PT ;  /* 0x008000000f00780b */ /* 0x000fd60003f2e000 */
[----:B------:R-:W-:-:S04]  /*0280*/  @P0 FMUL R15, R15, 0.25 ;  /* 0x3e8000000f0f0820 */ /* 0x000fc80000400000 */
[----:B------:R-:W-:-:S06]  /*0290*/  @!P1 FMUL R15, R15, 16777216 ;  /* 0x4b8000000f0f9820 */ /* 0x000fcc0000400000 */
[----:B------:R-:W0:Y:S01]  /*02a0*/  MUFU.RCP R15, R15 ;  /* 0x0000000f000f7308 */ /* 0x000e220000001000 */
[----:B------:R-:W-:Y:S01]  /*02b0*/  FSEL R12, R12, 1, P0 ;  /* 0x3f8000000c0c7808 */ /* 0x000fe20000000000 */
[--C-:B----4-:R-:W-:Y:S01]  /*02c0*/  FADD R4, R4, R9.reuse ;  /* 0x0000000904047221 */ /* 0x110fe20000000000 */
[----:B------:R-:W-:Y:S02]  /*02d0*/  FADD R5, R5, R9 ;  /* 0x0000000905057221 */ /* 0x000fe40000000000 */
[----:B------:R-:W1:Y:S01]  /*02e0*/  LDC.64 R8, c[0x0][0x248] ;  /* 0x00009200ff087b82 */ /* 0x000e620000000a00 */
[----:B------:R-:W-:-:S04]  /*02f0*/  @!P1 FMUL R12, R12, 16777216 ;  /* 0x4b8000000c0c9820 */ /* 0x000fc80000400000 */
[----:B0-----:R-:W-:Y:S01]  /*0300*/  FMUL R13, R15, R12 ;  /* 0x0000000c0f0d7220 */ /* 0x001fe20000400000 */
[C---:B-----5:R-:W-:Y:S01]  /*0310*/  FADD R12, -R14.reuse, R4 ;  /* 0x000000040e0c7221 */ /* 0x060fe20000000100 */
[----:B------:R-:W-:-:S03]  /*0320*/  FADD R14, -R14, R5 ;  /* 0x000000050e0e7221 */ /* 0x000fc60000000100 */
[-C--:B------:R-:W-:Y:S01]  /*0330*/  FMUL R12, R12, R13.reuse ;  /* 0x0000000d0c0c7220 */ /* 0x080fe20000400000 */
[----:B------:R-:W-:-:S03]  /*0340*/  FMUL R14, R14, R13 ;  /* 0x0000000d0e0e7220 */ /* 0x000fc60000400000 */
[C-C-:B------:R-:W-:Y:S01]  /*0350*/  FFMA R12, R10.reuse, R12, R11.reuse ;  /* 0x0000000c0a0c7223 */ /* 0x140fe2000000000b */
[----:B------:R-:W-:-:S04]  /*0360*/  FFMA R14, R10, R14, R11 ;  /* 0x0000000e0a0e7223 */ /* 0x000fc8000000000b */
[----:B------:R-:W-:Y:S02]  /*0370*/  FSETP.GEU.AND P0, PT, R12, RZ, PT ;  /* 0x000000ff0c00720b */ /* 0x000fe40003f0e000 */
[----:B------:R-:W-:Y:S02]  /*0380*/  FSETP.GEU.AND P1, PT, R14, RZ, PT ;  /* 0x000000ff0e00720b */ /* 0x000fe40003f2e000 */
[----:B------:R-:W-:Y:S02]  /*0390*/  FSEL R11, R12, RZ, P0 ;  /* 0x000000ff0c0b7208 */ /* 0x000fe40000000000 */
[----:B------:R-:W-:Y:S01]  /*03a0*/  FSEL R14, R14, RZ, P1 ;  /* 0x000000ff0e0e7208 */ /* 0x000fe20000800000 */
[----:B-1----:R-:W-:-:S04]  /*03b0*/  IMAD.WIDE R8, R0, 0x4, R8 ;  /* 0x0000000400087825 */ /* 0x002fc800078e0208 */
[----:B---3--:R-:W-:Y:S01]  /*03c0*/  FADD R6, R6, R11 ;  /* 0x0000000b06067221 */ /* 0x008fe20000000000 */
[----:B------:R-:W-:Y:S01]  /*03d0*/  FADD R7, R7, R14 ;  /* 0x0000000e07077221 */ /* 0x000fe20000000000 */
[----:B------:R-:W-:Y:S04]  /*03e0*/  STG.E.64 desc[UR4][R2.64], R4 ;  /* 0x0000000402007986 */ /* 0x000fe8000c101b04 */
[----:B------:R-:W-:Y:S01]  /*03f0*/  STG.E.64 desc[UR4][R8.64], R6 ;  /* 0x0000000608007986 */ /* 0x000fe2000c101b04 */
[----:B------:R-:W-:Y:S05]  /*0400*/  EXIT ;  /* 0x000000000000794d */ /* 0x000fea0003800000 */
.L_x_0:
[----:B------:R-:W-:-:S00]  /*0410*/  BRA `(.L_x_0) ;  /* 0xfffffffc00fc7947 */ /* 0x000fc0000383ffff */
[----:B------:R-:W-:-:S00]  /*0420*/  NOP ;  /* 0x0000000000007918 */ /* 0x000fc00000000000 */
        /* <DEDUP_REMOVED lines=13> */
.L_x_1:


//--------------------- .nv.global.init           --------------------------
	.section	.nv.global.init,"aw",@progbits
.nv.global.init:
	.type		_$_str,@object
	.size		_$_str,(_$_str_$_2 - _$_str)
_$_str:
        /*0000*/ 	.byte	0x5f, 0x5f, 0x43, 0x55, 0x44, 0x41, 0x5f, 0x46, 0x54, 0x5a, 0x00
	.type		_$_str_$_2,@object
	.size		_$_str_$_2,(.L_1 - _$_str_$_2)
_$_str_$_2:
        /*000b*/ 	.byte	0x5f, 0x5f, 0x43, 0x55, 0x44, 0x41, 0x5f, 0x50, 0x52, 0x45, 0x43, 0x5f, 0x53, 0x51, 0x52, 0x54
        /*001b*/ 	.byte	0x00
.L_1:


//--------------------- .nv.constant0.triton_poi_fused__native_batch_norm_legit_no_training_add_convolution_relu_18 --------------------------
	.section	.nv.constant0.triton_poi_fused__native_batch_norm_legit_no_training_add_convolution_relu_18,"a",@progbits
	.sectionflags	@""
	.align	4
.nv.constant0.triton_poi_fused__native_batch_norm_legit_no_training_add_convolution_relu_18:
	.zero		596
